	.headerflags	@"EF_CUDA_TEXMODE_UNIFIED EF_CUDA_64BIT_ADDRESS EF_CUDA_ACCELERATORS EF_CUDA_SM90 EF_CUDA_VIRTUAL_SM(EF_CUDA_SM90)"
	.elftype	@"ET_EXEC"


//--------------------- .nv.info                  --------------------------
	.section	.nv.info,"",@"SHT_CUDA_INFO"
	.align	4


	//----- nvinfo : EIATTR_REGCOUNT
	.align		4
        /*0000*/ 	.byte	0x04, 0x2f
        /*0002*/ 	.short	(.L_1 - .L_0)
	.align		4
.L_0:
        /*0004*/ 	.word	index@(triton_poi_fused_cat_0)
        /*0008*/ 	.word	0x00000014


	//----- nvinfo : EIATTR_MIN_STACK_SIZE
	.align		4
.L_1:
        /*000c*/ 	.byte	0x04, 0x12
        /*000e*/ 	.short	(.L_3 - .L_2)
	.align		4
.L_2:
        /*0010*/ 	.word	index@(triton_poi_fused_cat_0)
        /*0014*/ 	.word	0x00000000


	//----- nvinfo : EIATTR_FRAME_SIZE
	.align		4
.L_3:
        /*0018*/ 	.byte	0x04, 0x11
        /*001a*/ 	.short	(.L_5 - .L_4)
	.align		4
.L_4:
        /*001c*/ 	.word	index@(triton_poi_fused_cat_0)
        /*0020*/ 	.word	0x00000000


	//----- nvinfo : EIATTR_MIN_STACK_SIZE
	.align		4
.L_5:
        /*0024*/ 	.byte	0x04, 0x12
        /*0026*/ 	.short	(.L_7 - .L_6)
	.align		4
.L_6:
        /*0028*/ 	.word	index@(triton_poi_fused_cat_0)
        /*002c*/ 	.word	0x00000000
.L_7:


//--------------------- .nv.info.triton_poi_fused_cat_0 --------------------------
	.section	.nv.info.triton_poi_fused_cat_0,"",@"SHT_CUDA_INFO"
	.sectionflags	@""
	.align	4


	//----- nvinfo : EIATTR_CUDA_API_VERSION
	.align		4
        /*0000*/ 	.byte	0x04, 0x37
        /*0002*/ 	.short	(.L_9 - .L_8)
.L_8:
        /*0004*/ 	.word	0x0000007c


	//----- nvinfo : EIATTR_KPARAM_INFO
	.align		4
.L_9:
        /*0008*/ 	.byte	0x04, 0x17
        /*000a*/ 	.short	(.L_11 - .L_10)
.L_10:
        /*000c*/ 	.word	0x00000000
        /*0010*/ 	.short	0x0002
        /*0012*/ 	.short	0x0010
        /*0014*/ 	.byte	0x00, 0xf0, 0x11, 0x00


	//----- nvinfo : EIATTR_KPARAM_INFO
	.align		4
.L_11:
        /*0018*/ 	.byte	0x04, 0x17
        /*001a*/ 	.short	(.L_13 - .L_12)
.L_12:
        /*001c*/ 	.word	0x00000000
        /*0020*/ 	.short	0x0001
        /*0022*/ 	.short	0x0008
        /*0024*/ 	.byte	0x00, 0xf4, 0x21, 0x00


	//----- nvinfo : EIATTR_KPARAM_INFO
	.align		4
.L_13:
        /*0028*/ 	.byte	0x04, 0x17
        /*002a*/ 	.short	(.L_15 - .L_14)
.L_14:
        /*002c*/ 	.word	0x00000000
        /*0030*/ 	.short	0x0000
        /*0032*/ 	.short	0x0000
        /*0034*/ 	.byte	0x00, 0xf4, 0x21, 0x00


	//----- nvinfo : EIATTR_SPARSE_MMA_MASK
	.align		4
.L_15:
        /*0038*/ 	.byte	0x03, 0x50
        /*003a*/ 	.short	0x0000


	//----- nvinfo : EIATTR_MAXREG_COUNT
	.align		4
        /*003c*/ 	.byte	0x03, 0x1b
        /*003e*/ 	.short	0x00ff


	//----- nvinfo : EIATTR_EXIT_INSTR_OFFSETS
	.align		4
        /*0040*/ 	.byte	0x04, 0x1c
        /*0042*/ 	.short	(.L_17 - .L_16)


	//   ....[0]....
.L_16:
        /*0044*/ 	.word	0x00000430


	//   ....[1]....
        /*0048*/ 	.word	0x00000450


	//----- nvinfo : EIATTR_REQNTID
	.align		4
.L_17:
        /*004c*/ 	.byte	0x04, 0x10
        /*004e*/ 	.short	(.L_19 - .L_18)
.L_18:
        /*0050*/ 	.word	0x00000080
        /*0054*/ 	.word	0x00000001
        /*0058*/ 	.word	0x00000001


	//----- nvinfo : EIATTR_CBANK_PARAM_SIZE
	.align		4
.L_19:
        /*005c*/ 	.byte	0x03, 0x19
        /*005e*/ 	.short	0x0014


	//----- nvinfo : EIATTR_PARAM_CBANK
	.align		4
        /*0060*/ 	.byte	0x04, 0x0a
        /*0062*/ 	.short	(.L_21 - .L_20)
	.align		4
.L_20:
        /*0064*/ 	.word	index@(.nv.constant0.triton_poi_fused_cat_0)
        /*0068*/ 	.short	0x0210
        /*006a*/ 	.short	0x0014


	//----- nvinfo : EIATTR_SW_WAR
	.align		4
.L_21:
        /*006c*/ 	.byte	0x04, 0x36
        /*006e*/ 	.short	(.L_23 - .L_22)
.L_22:
        /*0070*/ 	.word	0x00000008
.L_23:


//--------------------- .nv.callgraph             --------------------------
	.section	.nv.callgraph,"",@"SHT_CUDA_CALLGRAPH"
	.align	4
	.sectionentsize	8
	.align		4
        /*0000*/ 	.word	0x00000000
	.align		4
        /*0004*/ 	.word	0xffffffff
	.align		4
        /*0008*/ 	.word	0x00000000
	.align		4
        /*000c*/ 	.word	0xfffffffe
	.align		4
        /*0010*/ 	.word	0x00000000
	.align		4
        /*0014*/ 	.word	0xfffffffd
	.align		4
        /*0018*/ 	.word	0x00000000
	.align		4
        /*001c*/ 	.word	0xfffffffc


//--------------------- .text.triton_poi_fused_cat_0 --------------------------
	.section	.text.triton_poi_fused_cat_0,"ax",@progbits
	.align	128
        .global         triton_poi_fused_cat_0
        .type           triton_poi_fused_cat_0,@function
        .size           triton_poi_fused_cat_0,(.L_x_1 - triton_poi_fused_cat_0)
        .other          triton_poi_fused_cat_0,@"STO_CUDA_ENTRY STV_DEFAULT"
triton_poi_fused_cat_0:
.text.triton_poi_fused_cat_0:
[----:B------:R-:W0:Y:S02]  /*0000*/  LDC R1, c[0x0][0x28] ;  /* 0x00000a00ff017b82 */ /* 0x000e240000000800 */
[----:B------:R-:W1:Y:S01]  /*0010*/  S2R R0, SR_TID.X ;  /* 0x0000000000007919 */ /* 0x000e620000002100 */
[----:B------:R-:W-:Y:S01]  /*0020*/  ULDC.64 UR4, c[0x0][0x210] ;  /* 0x0000840000047ab9 */ /* 0x000fe20000000a00 */
[----:B------:R-:W-:Y:S01]  /*0030*/  CS2R R16, SRZ ;  /* 0x0000000000107805 */ /* 0x000fe2000001ff00 */
[----:B------:R-:W2:Y:S01]  /*0040*/  S2R R3, SR_CTAID.X ;  /* 0x0000000000037919 */ /* 0x000ea20000002500 */
[----:B-1----:R-:W-:-:S05]  /*0050*/  IMAD.SHL.U32 R0, R0, 0x2, RZ ;  /* 0x0000000200007824 */ /* 0x002fca00078e00ff */
[----:B------:R-:W-:-:S05]  /*0060*/  LOP3.LUT R0, R0, 0xfe, RZ, 0xc0, !PT ;  /* 0x000000fe00007812 */ /* 0x000fca00078ec0ff */
[----:B--2---:R-:W-:-:S05]  /*0070*/  IMAD R0, R3, 0x100, R0 ;  /* 0x0000010003007824 */ /* 0x004fca00078e0200 */
[----:B------:R-:W-:-:S04]  /*0080*/  SHF.R.S32.HI R3, RZ, 0x1f, R0 ;  /* 0x0000001fff037819 */ /* 0x000fc80000011400 */
[CC--:B------:R-:W-:Y:S02]  /*0090*/  LEA.HI R2, R3.reuse, R0.reuse, RZ, 0x2 ;  /* 0x0000000003027211 */ /* 0x0c0fe400078f10ff */
[----:B------:R-:W-:Y:S02]  /*00a0*/  LEA.HI R6, R3, R0, RZ, 0x5 ;  /* 0x0000000003067211 */ /* 0x000fe400078f28ff */
[----:B------:R-:W-:Y:S02]  /*00b0*/  SHF.R.S32.HI R4, RZ, 0x2, R2 ;  /* 0x00000002ff047819 */ /* 0x000fe40000011402 */
[----:B------:R-:W-:Y:S02]  /*00c0*/  LOP3.LUT R3, R2, 0xfffffffc, RZ, 0xc0, !PT ;  /* 0xfffffffc02037812 */ /* 0x000fe400078ec0ff */
[----:B------:R-:W-:Y:S02]  /*00d0*/  LEA.HI R5, R4, R4, RZ, 0x3 ;  /* 0x0000000404057211 */ /* 0x000fe400078f18ff */
[----:B------:R-:W-:Y:S01]  /*00e0*/  SHF.R.S32.HI R8, RZ, 0x5, R6 ;  /* 0x00000005ff087819 */ /* 0x000fe20000011406 */
[----:B------:R-:W-:Y:S01]  /*00f0*/  IMAD.IADD R3, R0, 0x1, -R3 ;  /* 0x0000000100037824 */ /* 0x000fe200078e0a03 */
[----:B------:R-:W-:-:S05]  /*0100*/  LOP3.LUT R5, R5, 0xfffffff8, RZ, 0xc0, !PT ;  /* 0xfffffff805057812 */ /* 0x000fca00078ec0ff */
[----:B------:R-:W-:Y:S02]  /*0110*/  IMAD.IADD R5, R4, 0x1, -R5 ;  /* 0x0000000104057824 */ /* 0x000fe400078e0a05 */
[----:B------:R-:W-:Y:S02]  /*0120*/  IMAD R4, R8, 0x10, R3 ;  /* 0x0000001008047824 */ /* 0x000fe400078e0203 */
[C---:B------:R-:W-:Y:S01]  /*0130*/  IMAD.SHL.U32 R2, R5.reuse, 0x4, RZ ;  /* 0x0000000405027824 */ /* 0x040fe200078e00ff */
[----:B------:R-:W-:Y:S02]  /*0140*/  ISETP.GT.AND P0, PT, R5, 0x3, PT ;  /* 0x000000030500780c */ /* 0x000fe40003f04270 */
[----:B------:R-:W-:Y:S01]  /*0150*/  SHF.R.S32.HI R7, RZ, 0x1f, R4 ;  /* 0x0000001fff077819 */ /* 0x000fe20000011404 */
[----:B------:R-:W-:Y:S01]  /*0160*/  VIADD R3, R2, 0xfffffff0 ;  /* 0xfffffff002037836 */ /* 0x000fe20000000000 */
[----:B------:R-:W-:-:S04]  /*0170*/  IADD3 R13, P1, R2, R4, RZ ;  /* 0x00000004020d7210 */ /* 0x000fc80007f3e0ff */
[----:B------:R-:W-:Y:S02]  /*0180*/  IADD3 R9, P2, R3, R4, RZ ;  /* 0x0000000403097210 */ /* 0x000fe40007f5e0ff */
[-C--:B------:R-:W-:Y:S02]  /*0190*/  LEA.HI.X.SX32 R14, R2, R7.reuse, 0x1, P1 ;  /* 0x00000007020e7211 */ /* 0x080fe400008f0eff */
[----:B------:R-:W-:Y:S02]  /*01a0*/  LEA.HI.X.SX32 R10, R3, R7, 0x1, P2 ;  /* 0x00000007030a7211 */ /* 0x000fe400010f0eff */
[----:B------:R-:W1:Y:S01]  /*01b0*/  LDC.64 R2, c[0x0][0x210] ;  /* 0x00008400ff027b82 */ /* 0x000e620000000a00 */
[----:B------:R-:W-:Y:S02]  /*01c0*/  LOP3.LUT R7, R6, 0xffffffe0, RZ, 0xc0, !PT ;  /* 0xffffffe006077812 */ /* 0x000fe400078ec0ff */
[C---:B------:R-:W-:Y:S02]  /*01d0*/  ISETP.GT.AND P2, PT, R0.reuse, 0x7f, P0 ;  /* 0x0000007f0000780c */ /* 0x040fe40000744270 */
[C---:B------:R-:W-:Y:S01]  /*01e0*/  ISETP.LT.AND P0, PT, R0.reuse, 0x200, P0 ;  /* 0x000002000000780c */ /* 0x040fe20000701270 */
[C---:B------:R-:W-:Y:S01]  /*01f0*/  IMAD.IADD R7, R0.reuse, 0x1, -R7 ;  /* 0x0000000100077824 */ /* 0x040fe200078e0a07 */
[----:B------:R-:W-:-:S02]  /*0200*/  ISETP.LT.AND P3, PT, R0, 0x200, P2 ;  /* 0x000002000000780c */ /* 0x000fc40001761270 */
[----:B------:R-:W-:Y:S01]  /*0210*/  LEA R4, P4, R13, UR4, 0x2 ;  /* 0x000000040d047c11 */ /* 0x000fe2000f8810ff */
[----:B------:R-:W-:Y:S01]  /*0220*/  IMAD R11, R8, 0x10, R7 ;  /* 0x00000010080b7824 */ /* 0x000fe200078e0207 */
[----:B------:R-:W-:Y:S02]  /*0230*/  LEA R12, P5, R9, UR4, 0x2 ;  /* 0x00000004090c7c11 */ /* 0x000fe4000f8a10ff */
[----:B------:R-:W-:Y:S02]  /*0240*/  CS2R R6, SRZ ;  /* 0x0000000000067805 */ /* 0x000fe4000001ff00 */
[----:B------:R-:W-:Y:S02]  /*0250*/  ISETP.GE.AND P1, PT, R5, 0x4, PT ;  /* 0x000000040500780c */ /* 0x000fe40003f26270 */
[----:B------:R-:W-:Y:S02]  /*0260*/  LEA.HI.X R5, R13, UR5, R14, 0x2, P4 ;  /* 0x000000050d057c11 */ /* 0x000fe4000a0f140e */
[----:B------:R-:W-:-:S02]  /*0270*/  CS2R R14, SRZ ;  /* 0x00000000000e7805 */ /* 0x000fc4000001ff00 */
[----:B------:R-:W-:Y:S01]  /*0280*/  LEA.HI.X R13, R9, UR5, R10, 0x2, P5 ;  /* 0x00000005090d7c11 */ /* 0x000fe2000a8f140a */
[----:B------:R-:W-:Y:S01]  /*0290*/  ULDC.64 UR4, c[0x0][0x208] ;  /* 0x0000820000047ab9 */ /* 0x000fe20000000a00 */
[----:B------:R-:W-:Y:S01]  /*02a0*/  ISETP.LT.AND P4, PT, R0, 0x200, !P1 ;  /* 0x000002000000780c */ /* 0x000fe20004f81270 */
[----:B------:R-:W2:Y:S04]  /*02b0*/  @P0 LDG.E.64 R6, desc[UR4][R4.64+-0x40] ;  /* 0xffffc00404060981 */ /* 0x000ea8000c1e1b00 */
[----:B------:R-:W3:Y:S04]  /*02c0*/  @P3 LDG.E.64 R16, desc[UR4][R12.64+-0x100] ;  /* 0xffff00040c103981 */ /* 0x000ee8000c1e1b00 */
[----:B------:R-:W4:Y:S01]  /*02d0*/  @P3 LDG.E.64 R14, desc[UR4][R4.64+-0x40] ;  /* 0xffffc004040e3981 */ /* 0x000f22000c1e1b00 */
[----:B------:R-:W-:Y:S01]  /*02e0*/  CS2R R8, SRZ ;  /* 0x0000000000087805 */ /* 0x000fe2000001ff00 */
[----:B-1----:R-:W-:-:S02]  /*02f0*/  IMAD.WIDE R10, R11, 0x4, R2 ;  /* 0x000000040b0a7825 */ /* 0x002fc400078e0202 */
[----:B------:R-:W1:Y:S03]  /*0300*/  LDC.64 R2, c[0x0][0x218] ;  /* 0x00008600ff027b82 */ /* 0x000e660000000a00 */
[----:B------:R-:W5:Y:S01]  /*0310*/  @P4 LDG.E.64 R8, desc[UR4][R10.64] ;  /* 0x000000040a084981 */ /* 0x000f62000c1e1b00 */
[C---:B------:R-:W-:Y:S01]  /*0320*/  ISETP.GT.AND P5, PT, R0.reuse, 0x7f, PT ;  /* 0x0000007f0000780c */ /* 0x040fe20003fa4270 */
[----:B-1----:R-:W-:Y:S01]  /*0330*/  IMAD.WIDE R2, R0, 0x4, R2 ;  /* 0x0000000400027825 */ /* 0x002fe200078e0202 */
[----:B--2---:R-:W-:Y:S02]  /*0340*/  SEL R6, R6, RZ, P0 ;  /* 0x000000ff06067207 */ /* 0x004fe40000000000 */
[----:B------:R-:W-:Y:S02]  /*0350*/  SEL R7, R7, RZ, P0 ;  /* 0x000000ff07077207 */ /* 0x000fe40000000000 */
[----:B------:R-:W-:-:S02]  /*0360*/  ISETP.GE.AND P0, PT, R0, 0x200, PT ;  /* 0x000002000000780c */ /* 0x000fc40003f06270 */
[----:B---3--:R-:W-:Y:S02]  /*0370*/  SEL R16, R16, RZ, P3 ;  /* 0x000000ff10107207 */ /* 0x008fe40001800000 */
[----:B------:R-:W-:Y:S02]  /*0380*/  SEL R17, R17, RZ, P3 ;  /* 0x000000ff11117207 */ /* 0x000fe40001800000 */
[----:B----4-:R-:W-:Y:S02]  /*0390*/  SEL R13, R14, RZ, P3 ;  /* 0x000000ff0e0d7207 */ /* 0x010fe40001800000 */
[----:B------:R-:W-:-:S03]  /*03a0*/  SEL R12, R15, RZ, P3 ;  /* 0x000000ff0f0c7207 */ /* 0x000fc60001800000 */
[----:B------:R-:W-:Y:S02]  /*03b0*/  FADD R13, R13, -R16 ;  /* 0x800000100d0d7221 */ /* 0x000fe40000000000 */
[----:B------:R-:W-:Y:S01]  /*03c0*/  FADD R12, R12, -R17 ;  /* 0x800000110c0c7221 */ /* 0x000fe20000000000 */
[----:B-----5:R-:W-:Y:S02]  /*03d0*/  SEL R5, R8, RZ, P4 ;  /* 0x000000ff08057207 */ /* 0x020fe40002000000 */
[----:B------:R-:W-:Y:S02]  /*03e0*/  @P5 SEL R6, R13, RZ, P2 ;  /* 0x000000ff0d065207 */ /* 0x000fe40001000000 */
[----:B------:R-:W-:Y:S02]  /*03f0*/  @P5 SEL R7, R12, RZ, P2 ;  /* 0x000000ff0c075207 */ /* 0x000fe40001000000 */
[----:B------:R-:W-:Y:S02]  /*0400*/  SEL R4, R9, RZ, P4 ;  /* 0x000000ff09047207 */ /* 0x000fe40002000000 */
[----:B------:R-:W-:-:S02]  /*0410*/  SEL R6, R5, R6, !P1 ;  /* 0x0000000605067207 */ /* 0x000fc40004800000 */
[----:B------:R-:W-:Y:S01]  /*0420*/  SEL R7, R4, R7, !P1 ;  /* 0x0000000704077207 */ /* 0x000fe20004800000 */
[----:B------:R-:W-:Y:S06]  /*0430*/  @P0 EXIT ;  /* 0x000000000000094d */ /* 0x000fec0003800000 */
[----:B------:R-:W-:Y:S01]  /*0440*/  STG.E.64 desc[UR4][R2.64], R6 ;  /* 0x0000000602007986 */ /* 0x000fe2000c101b04 */
[----:B------:R-:W-:Y:S05]  /*0450*/  EXIT ;  /* 0x000000000000794d */ /* 0x000fea0003800000 */
.L_x_0:
[----:B------:R-:W-:-:S00]  /*0460*/  BRA `(.L_x_0) ;  /* 0xfffffffc00fc7947 */ /* 0x000fc0000383ffff */
[----:B------:R-:W-:-:S00]  /*0470*/  NOP ;  /* 0x0000000000007918 */ /* 0x000fc00000000000 */
        /* <DEDUP_REMOVED lines=8> */
.L_x_1:


//--------------------- .nv.constant0.triton_poi_fused_cat_0 --------------------------
	.section	.nv.constant0.triton_poi_fused_cat_0,"a",@progbits
	.sectionflags	@""
	.align	4
.nv.constant0.triton_poi_fused_cat_0:
	.zero		548
